//
// Generated by NVIDIA NVVM Compiler
//
// Compiler Build ID: CL-36424714
// Cuda compilation tools, release 13.0, V13.0.88
// Based on NVVM 20.0.0
//

.version 9.0
.target sm_100
.address_size 64

	// .globl	_Z9Array_maxPiS_i
// _ZZ9Array_maxPiS_iE8sh_array has been demoted
// _ZZ9Array_minPiS_iE8sh_array has been demoted

.visible .entry _Z9Array_maxPiS_i(
	.param .u64 .ptr .align 1 _Z9Array_maxPiS_i_param_0,
	.param .u64 .ptr .align 1 _Z9Array_maxPiS_i_param_1,
	.param .u32 _Z9Array_maxPiS_i_param_2
)
{
	.reg .pred 	%p<43>;
	.reg .b32 	%r<51>;
	.reg .b64 	%rd<9>;
	// demoted variable
	.shared .align 4 .b8 _ZZ9Array_maxPiS_iE8sh_array[4096];
	ld.param.u64 	%rd1, [_Z9Array_maxPiS_i_param_0];
	ld.param.u64 	%rd2, [_Z9Array_maxPiS_i_param_1];
	ld.param.u32 	%r15, [_Z9Array_maxPiS_i_param_2];
	mov.u32 	%r1, %ctaid.x;
	mov.u32 	%r16, %ntid.x;
	mov.u32 	%r2, %tid.x;
	mad.lo.s32 	%r3, %r1, %r16, %r2;
	setp.ge.s32 	%p1, %r3, %r15;
	shl.b32 	%r17, %r2, 2;
	mov.u32 	%r18, _ZZ9Array_maxPiS_iE8sh_array;
	add.s32 	%r4, %r18, %r17;
	@%p1 bra 	$L__BB0_2;
	cvta.to.global.u64 	%rd3, %rd2;
	mul.wide.s32 	%rd4, %r3, 4;
	add.s64 	%rd5, %rd3, %rd4;
	ld.global.u32 	%r19, [%rd5];
	st.shared.u32 	[%r4], %r19;
$L__BB0_2:
	bar.sync 	0;
	bar.sync 	0;
	add.s32 	%r20, %r3, 512;
	max.s32 	%r21, %r3, %r20;
	setp.ge.s32 	%p2, %r21, %r15;
	setp.gt.u32 	%p3, %r2, 511;
	or.pred  	%p4, %p3, %p2;
	@%p4 bra 	$L__BB0_5;
	ld.shared.u32 	%r22, [%r4];
	ld.shared.u32 	%r5, [%r4+2048];
	setp.ge.s32 	%p5, %r22, %r5;
	@%p5 bra 	$L__BB0_5;
	st.shared.u32 	[%r4], %r5;
$L__BB0_5:
	bar.sync 	0;
	add.s32 	%r23, %r3, 256;
	setp.gt.u32 	%p6, %r2, 255;
	max.s32 	%r24, %r23, %r3;
	setp.ge.s32 	%p7, %r24, %r15;
	or.pred  	%p8, %p7, %p6;
	@%p8 bra 	$L__BB0_8;
	ld.shared.u32 	%r25, [%r4];
	ld.shared.u32 	%r6, [%r4+1024];
	setp.ge.s32 	%p9, %r25, %r6;
	@%p9 bra 	$L__BB0_8;
	st.shared.u32 	[%r4], %r6;
$L__BB0_8:
	bar.sync 	0;
	add.s32 	%r26, %r3, 128;
	setp.gt.u32 	%p10, %r2, 127;
	max.s32 	%r27, %r26, %r3;
	setp.ge.s32 	%p11, %r27, %r15;
	or.pred  	%p12, %p11, %p10;
	@%p12 bra 	$L__BB0_11;
	ld.shared.u32 	%r28, [%r4];
	ld.shared.u32 	%r7, [%r4+512];
	setp.ge.s32 	%p13, %r28, %r7;
	@%p13 bra 	$L__BB0_11;
	st.shared.u32 	[%r4], %r7;
$L__BB0_11:
	bar.sync 	0;
	add.s32 	%r29, %r3, 64;
	setp.gt.u32 	%p14, %r2, 63;
	max.s32 	%r30, %r29, %r3;
	setp.ge.s32 	%p15, %r30, %r15;
	or.pred  	%p16, %p15, %p14;
	@%p16 bra 	$L__BB0_14;
	ld.shared.u32 	%r31, [%r4];
	ld.shared.u32 	%r8, [%r4+256];
	setp.ge.s32 	%p17, %r31, %r8;
	@%p17 bra 	$L__BB0_14;
	st.shared.u32 	[%r4], %r8;
$L__BB0_14:
	bar.sync 	0;
	add.s32 	%r32, %r3, 32;
	setp.gt.u32 	%p18, %r2, 31;
	max.s32 	%r33, %r32, %r3;
	setp.ge.s32 	%p19, %r33, %r15;
	or.pred  	%p20, %p19, %p18;
	@%p20 bra 	$L__BB0_17;
	ld.shared.u32 	%r34, [%r4];
	ld.shared.u32 	%r9, [%r4+128];
	setp.ge.s32 	%p21, %r34, %r9;
	@%p21 bra 	$L__BB0_17;
	st.shared.u32 	[%r4], %r9;
$L__BB0_17:
	bar.sync 	0;
	add.s32 	%r35, %r3, 16;
	setp.gt.u32 	%p22, %r2, 15;
	max.s32 	%r36, %r35, %r3;
	setp.ge.s32 	%p23, %r36, %r15;
	or.pred  	%p24, %p23, %p22;
	@%p24 bra 	$L__BB0_20;
	ld.shared.u32 	%r37, [%r4];
	ld.shared.u32 	%r10, [%r4+64];
	setp.ge.s32 	%p25, %r37, %r10;
	@%p25 bra 	$L__BB0_20;
	st.shared.u32 	[%r4], %r10;
$L__BB0_20:
	bar.sync 	0;
	add.s32 	%r38, %r3, 8;
	setp.gt.u32 	%p26, %r2, 7;
	max.s32 	%r39, %r38, %r3;
	setp.ge.s32 	%p27, %r39, %r15;
	or.pred  	%p28, %p27, %p26;
	@%p28 bra 	$L__BB0_23;
	ld.shared.u32 	%r40, [%r4];
	ld.shared.u32 	%r11, [%r4+32];
	setp.ge.s32 	%p29, %r40, %r11;
	@%p29 bra 	$L__BB0_23;
	st.shared.u32 	[%r4], %r11;
$L__BB0_23:
	bar.sync 	0;
	add.s32 	%r41, %r3, 4;
	setp.gt.u32 	%p30, %r2, 3;
	max.s32 	%r42, %r41, %r3;
	setp.ge.s32 	%p31, %r42, %r15;
	or.pred  	%p32, %p31, %p30;
	@%p32 bra 	$L__BB0_26;
	ld.shared.u32 	%r43, [%r4];
	ld.shared.u32 	%r12, [%r4+16];
	setp.ge.s32 	%p33, %r43, %r12;
	@%p33 bra 	$L__BB0_26;
	st.shared.u32 	[%r4], %r12;
$L__BB0_26:
	bar.sync 	0;
	add.s32 	%r44, %r3, 2;
	setp.gt.u32 	%p34, %r2, 1;
	max.s32 	%r45, %r44, %r3;
	setp.ge.s32 	%p35, %r45, %r15;
	or.pred  	%p36, %p35, %p34;
	@%p36 bra 	$L__BB0_29;
	ld.shared.u32 	%r46, [%r4];
	ld.shared.u32 	%r13, [%r4+8];
	setp.ge.s32 	%p37, %r46, %r13;
	@%p37 bra 	$L__BB0_29;
	st.shared.u32 	[%r4], %r13;
$L__BB0_29:
	bar.sync 	0;
	add.s32 	%r47, %r3, 1;
	max.s32 	%r48, %r3, %r47;
	setp.ge.s32 	%p38, %r48, %r15;
	setp.ne.s32 	%p39, %r2, 0;
	or.pred  	%p40, %p39, %p38;
	@%p40 bra 	$L__BB0_32;
	ld.shared.u32 	%r49, [%r4];
	ld.shared.u32 	%r14, [_ZZ9Array_maxPiS_iE8sh_array+4];
	setp.ge.s32 	%p41, %r49, %r14;
	@%p41 bra 	$L__BB0_32;
	st.shared.u32 	[%r4], %r14;
$L__BB0_32:
	setp.ne.s32 	%p42, %r2, 0;
	bar.sync 	0;
	@%p42 bra 	$L__BB0_34;
	ld.shared.u32 	%r50, [_ZZ9Array_maxPiS_iE8sh_array];
	cvta.to.global.u64 	%rd6, %rd1;
	mul.wide.u32 	%rd7, %r1, 4;
	add.s64 	%rd8, %rd6, %rd7;
	st.global.u32 	[%rd8], %r50;
$L__BB0_34:
	ret;

}
	// .globl	_Z9Array_minPiS_i
.visible .entry _Z9Array_minPiS_i(
	.param .u64 .ptr .align 1 _Z9Array_minPiS_i_param_0,
	.param .u64 .ptr .align 1 _Z9Array_minPiS_i_param_1,
	.param .u32 _Z9Array_minPiS_i_param_2
)
{
	.reg .pred 	%p<43>;
	.reg .b32 	%r<51>;
	.reg .b64 	%rd<9>;
	// demoted variable
	.shared .align 4 .b8 _ZZ9Array_minPiS_iE8sh_array[4096];
	ld.param.u64 	%rd1, [_Z9Array_minPiS_i_param_0];
	ld.param.u64 	%rd2, [_Z9Array_minPiS_i_param_1];
	ld.param.u32 	%r15, [_Z9Array_minPiS_i_param_2];
	mov.u32 	%r1, %ctaid.x;
	mov.u32 	%r16, %ntid.x;
	mov.u32 	%r2, %tid.x;
	mad.lo.s32 	%r3, %r1, %r16, %r2;
	setp.ge.s32 	%p1, %r3, %r15;
	shl.b32 	%r17, %r2, 2;
	mov.u32 	%r18, _ZZ9Array_minPiS_iE8sh_array;
	add.s32 	%r4, %r18, %r17;
	@%p1 bra 	$L__BB1_2;
	cvta.to.global.u64 	%rd3, %rd2;
	mul.wide.s32 	%rd4, %r3, 4;
	add.s64 	%rd5, %rd3, %rd4;
	ld.global.u32 	%r19, [%rd5];
	st.shared.u32 	[%r4], %r19;
$L__BB1_2:
	bar.sync 	0;
	bar.sync 	0;
	add.s32 	%r20, %r3, 512;
	max.s32 	%r21, %r3, %r20;
	setp.ge.s32 	%p2, %r21, %r15;
	setp.gt.u32 	%p3, %r2, 511;
	or.pred  	%p4, %p3, %p2;
	@%p4 bra 	$L__BB1_5;
	ld.shared.u32 	%r22, [%r4];
	ld.shared.u32 	%r5, [%r4+2048];
	setp.le.s32 	%p5, %r22, %r5;
	@%p5 bra 	$L__BB1_5;
	st.shared.u32 	[%r4], %r5;
$L__BB1_5:
	bar.sync 	0;
	add.s32 	%r23, %r3, 256;
	setp.gt.u32 	%p6, %r2, 255;
	max.s32 	%r24, %r23, %r3;
	setp.ge.s32 	%p7, %r24, %r15;
	or.pred  	%p8, %p7, %p6;
	@%p8 bra 	$L__BB1_8;
	ld.shared.u32 	%r25, [%r4];
	ld.shared.u32 	%r6, [%r4+1024];
	setp.le.s32 	%p9, %r25, %r6;
	@%p9 bra 	$L__BB1_8;
	st.shared.u32 	[%r4], %r6;
$L__BB1_8:
	bar.sync 	0;
	add.s32 	%r26, %r3, 128;
	setp.gt.u32 	%p10, %r2, 127;
	max.s32 	%r27, %r26, %r3;
	setp.ge.s32 	%p11, %r27, %r15;
	or.pred  	%p12, %p11, %p10;
	@%p12 bra 	$L__BB1_11;
	ld.shared.u32 	%r28, [%r4];
	ld.shared.u32 	%r7, [%r4+512];
	setp.le.s32 	%p13, %r28, %r7;
	@%p13 bra 	$L__BB1_11;
	st.shared.u32 	[%r4], %r7;
$L__BB1_11:
	bar.sync 	0;
	add.s32 	%r29, %r3, 64;
	setp.gt.u32 	%p14, %r2, 63;
	max.s32 	%r30, %r29, %r3;
	setp.ge.s32 	%p15, %r30, %r15;
	or.pred  	%p16, %p15, %p14;
	@%p16 bra 	$L__BB1_14;
	ld.shared.u32 	%r31, [%r4];
	ld.shared.u32 	%r8, [%r4+256];
	setp.le.s32 	%p17, %r31, %r8;
	@%p17 bra 	$L__BB1_14;
	st.shared.u32 	[%r4], %r8;
$L__BB1_14:
	bar.sync 	0;
	add.s32 	%r32, %r3, 32;
	setp.gt.u32 	%p18, %r2, 31;
	max.s32 	%r33, %r32, %r3;
	setp.ge.s32 	%p19, %r33, %r15;
	or.pred  	%p20, %p19, %p18;
	@%p20 bra 	$L__BB1_17;
	ld.shared.u32 	%r34, [%r4];
	ld.shared.u32 	%r9, [%r4+128];
	setp.le.s32 	%p21, %r34, %r9;
	@%p21 bra 	$L__BB1_17;
	st.shared.u32 	[%r4], %r9;
$L__BB1_17:
	bar.sync 	0;
	add.s32 	%r35, %r3, 16;
	setp.gt.u32 	%p22, %r2, 15;
	max.s32 	%r36, %r35, %r3;
	setp.ge.s32 	%p23, %r36, %r15;
	or.pred  	%p24, %p23, %p22;
	@%p24 bra 	$L__BB1_20;
	ld.shared.u32 	%r37, [%r4];
	ld.shared.u32 	%r10, [%r4+64];
	setp.le.s32 	%p25, %r37, %r10;
	@%p25 bra 	$L__BB1_20;
	st.shared.u32 	[%r4], %r10;
$L__BB1_20:
	bar.sync 	0;
	add.s32 	%r38, %r3, 8;
	setp.gt.u32 	%p26, %r2, 7;
	max.s32 	%r39, %r38, %r3;
	setp.ge.s32 	%p27, %r39, %r15;
	or.pred  	%p28, %p27, %p26;
	@%p28 bra 	$L__BB1_23;
	ld.shared.u32 	%r40, [%r4];
	ld.shared.u32 	%r11, [%r4+32];
	setp.le.s32 	%p29, %r40, %r11;
	@%p29 bra 	$L__BB1_23;
	st.shared.u32 	[%r4], %r11;
$L__BB1_23:
	bar.sync 	0;
	add.s32 	%r41, %r3, 4;
	setp.gt.u32 	%p30, %r2, 3;
	max.s32 	%r42, %r41, %r3;
	setp.ge.s32 	%p31, %r42, %r15;
	or.pred  	%p32, %p31, %p30;
	@%p32 bra 	$L__BB1_26;
	ld.shared.u32 	%r43, [%r4];
	ld.shared.u32 	%r12, [%r4+16];
	setp.le.s32 	%p33, %r43, %r12;
	@%p33 bra 	$L__BB1_26;
	st.shared.u32 	[%r4], %r12;
$L__BB1_26:
	bar.sync 	0;
	add.s32 	%r44, %r3, 2;
	setp.gt.u32 	%p34, %r2, 1;
	max.s32 	%r45, %r44, %r3;
	setp.ge.s32 	%p35, %r45, %r15;
	or.pred  	%p36, %p35, %p34;
	@%p36 bra 	$L__BB1_29;
	ld.shared.u32 	%r46, [%r4];
	ld.shared.u32 	%r13, [%r4+8];
	setp.le.s32 	%p37, %r46, %r13;
	@%p37 bra 	$L__BB1_29;
	st.shared.u32 	[%r4], %r13;
$L__BB1_29:
	bar.sync 	0;
	add.s32 	%r47, %r3, 1;
	max.s32 	%r48, %r3, %r47;
	setp.ge.s32 	%p38, %r48, %r15;
	setp.ne.s32 	%p39, %r2, 0;
	or.pred  	%p40, %p39, %p38;
	@%p40 bra 	$L__BB1_32;
	ld.shared.u32 	%r49, [%r4];
	ld.shared.u32 	%r14, [_ZZ9Array_minPiS_iE8sh_array+4];
	setp.le.s32 	%p41, %r49, %r14;
	@%p41 bra 	$L__BB1_32;
	st.shared.u32 	[%r4], %r14;
$L__BB1_32:
	setp.ne.s32 	%p42, %r2, 0;
	bar.sync 	0;
	@%p42 bra 	$L__BB1_34;
	ld.shared.u32 	%r50, [_ZZ9Array_minPiS_iE8sh_array];
	cvta.to.global.u64 	%rd6, %rd1;
	mul.wide.u32 	%rd7, %r1, 4;
	add.s64 	%rd8, %rd6, %rd7;
	st.global.u32 	[%rd8], %r50;
$L__BB1_34:
	ret;

}


// ===== COMPILED SASS (sm_100) =====

	.target	sm_100

	.elftype	@"ET_EXEC"


//--------------------- .note.nv.tkinfo           --------------------------
	.section	.note.nv.tkinfo,"",@"SHT_NOTE"
	.sectionflags	@"SHF_NOTE_NV_TKINFO"
	.tkinfo
        /*0018*/ 	.word	0x00000002
        /*0030*/ 	.string	""
        /*0030*/ 	.string	"ptxas"
        /*0030*/ 	.string	"Cuda compilation tools, release 13.0, V13.0.88"
        /*0030*/ 	.string	"Build cuda_13.0.r13.0/compiler.36424714_0"
        /*0030*/ 	.string	"-arch sm_100 -m 64 "



//--------------------- .note.nv.cuinfo           --------------------------
	.section	.note.nv.cuinfo,"",@"SHT_NOTE"
	.sectionflags	@"SHF_NOTE_NV_CUINFO"
        /*0018*/ 	.short	0x0002
        /*001a*/ 	.short	0x0064
        /*001c*/ 	.short	0x0082
	.zero		2


//--------------------- .nv.info                  --------------------------
	.section	.nv.info,"",@"SHT_CUDA_INFO"
	.align	4


	//----- nvinfo : EIATTR_REGCOUNT
	.align		4
        /*0000*/ 	.byte	0x04, 0x2f
        /*0002*/ 	.short	(.L_1 - .L_0)
	.align		4
.L_0:
        /*0004*/ 	.word	index@(_Z9Array_maxPiS_i)
        /*0008*/ 	.word	0x0000000c


	//----- nvinfo : EIATTR_FRAME_SIZE
	.align		4
.L_1:
        /*000c*/ 	.byte	0x04, 0x11
        /*000e*/ 	.short	(.L_3 - .L_2)
	.align		4
.L_2:
        /*0010*/ 	.word	index@(_Z9Array_maxPiS_i)
        /*0014*/ 	.word	0x00000000


	//----- nvinfo : EIATTR_REGCOUNT
	.align		4
.L_3:
        /*0018*/ 	.byte	0x04, 0x2f
        /*001a*/ 	.short	(.L_5 - .L_4)
	.align		4
.L_4:
        /*001c*/ 	.word	index@(_Z9Array_minPiS_i)
        /*0020*/ 	.word	0x0000000c


	//----- nvinfo : EIATTR_FRAME_SIZE
	.align		4
.L_5:
        /*0024*/ 	.byte	0x04, 0x11
        /*0026*/ 	.short	(.L_7 - .L_6)
	.align		4
.L_6:
        /*0028*/ 	.word	index@(_Z9Array_minPiS_i)
        /*002c*/ 	.word	0x00000000


	//----- nvinfo : EIATTR_MIN_STACK_SIZE
	.align		4
.L_7:
        /*0030*/ 	.byte	0x04, 0x12
        /*0032*/ 	.short	(.L_9 - .L_8)
	.align		4
.L_8:
        /*0034*/ 	.word	index@(_Z9Array_minPiS_i)
        /*0038*/ 	.word	0x00000000


	//----- nvinfo : EIATTR_MIN_STACK_SIZE
	.align		4
.L_9:
        /*003c*/ 	.byte	0x04, 0x12
        /*003e*/ 	.short	(.L_11 - .L_10)
	.align		4
.L_10:
        /*0040*/ 	.word	index@(_Z9Array_maxPiS_i)
        /*0044*/ 	.word	0x00000000
.L_11:


//--------------------- .nv.compat                --------------------------
	.section	.nv.compat,"",@"SHT_CUDA_COMPAT_INFO"
	.align	4
        /*0000*/ 	.byte	0x02, 0x09, 0x00, 0x00, 0x02, 0x02, 0x01, 0x00, 0x02, 0x05, 0x05, 0x00, 0x03, 0x07, 0x01, 0x01
        /*0010*/ 	.byte	0x02, 0x03, 0x00, 0x00, 0x02, 0x06, 0x01, 0x00, 0x04, 0x0b, 0x08, 0x00, 0x09, 0x00, 0x00, 0x00
        /*0020*/ 	.byte	0x00, 0x00, 0x00, 0x00


//--------------------- .nv.info._Z9Array_minPiS_i --------------------------
	.section	.nv.info._Z9Array_minPiS_i,"",@"SHT_CUDA_INFO"
	.sectionflags	@""
	.align	4


	//----- nvinfo : EIATTR_CUDA_API_VERSION
	.align		4
        /*0000*/ 	.byte	0x04, 0x37
        /*0002*/ 	.short	(.L_13 - .L_12)
.L_12:
        /*0004*/ 	.word	0x00000082


	//----- nvinfo : EIATTR_KPARAM_INFO
	.align		4
.L_13:
        /*0008*/ 	.byte	0x04, 0x17
        /*000a*/ 	.short	(.L_15 - .L_14)
.L_14:
        /*000c*/ 	.word	0x00000000
        /*0010*/ 	.short	0x0002
        /*0012*/ 	.short	0x0010
        /*0014*/ 	.byte	0x00, 0xf0, 0x11, 0x00


	//----- nvinfo : EIATTR_KPARAM_INFO
	.align		4
.L_15:
        /*0018*/ 	.byte	0x04, 0x17
        /*001a*/ 	.short	(.L_17 - .L_16)
.L_16:
        /*001c*/ 	.word	0x00000000
        /*0020*/ 	.short	0x0001
        /*0022*/ 	.short	0x0008
        /*0024*/ 	.byte	0x00, 0xf5, 0x21, 0x00


	//----- nvinfo : EIATTR_KPARAM_INFO
	.align		4
.L_17:
        /*0028*/ 	.byte	0x04, 0x17
        /*002a*/ 	.short	(.L_19 - .L_18)
.L_18:
        /*002c*/ 	.word	0x00000000
        /*0030*/ 	.short	0x0000
        /*0032*/ 	.short	0x0000
        /*0034*/ 	.byte	0x00, 0xf5, 0x21, 0x00


	//----- nvinfo : EIATTR_SPARSE_MMA_MASK
	.align		4
.L_19:
        /*0038*/ 	.byte	0x03, 0x50
        /*003a*/ 	.short	0x0000


	//----- nvinfo : EIATTR_MAXREG_COUNT
	.align		4
        /*003c*/ 	.byte	0x03, 0x1b
        /*003e*/ 	.short	0x00ff


	//----- nvinfo : EIATTR_NUM_BARRIERS
	.align		4
        /*0040*/ 	.byte	0x02, 0x4c
        /*0042*/ 	.byte	0x01
	.zero		1


	//----- nvinfo : EIATTR_MERCURY_ISA_VERSION
	.align		4
        /*0044*/ 	.byte	0x03, 0x5f
        /*0046*/ 	.short	0x0101


	//----- nvinfo : EIATTR_VRC_CTA_INIT_COUNT
	.align		4
        /*0048*/ 	.byte	0x02, 0x4a
	.zero		1
	.zero		1


	//----- nvinfo : EIATTR_EXIT_INSTR_OFFSETS
	.align		4
        /*004c*/ 	.byte	0x04, 0x1c
        /*004e*/ 	.short	(.L_21 - .L_20)


	//   ....[0]....
.L_20:
        /*0050*/ 	.word	0x00000810


	//   ....[1]....
        /*0054*/ 	.word	0x00000860


	//----- nvinfo : EIATTR_CRS_STACK_SIZE
	.align		4
.L_21:
        /*0058*/ 	.byte	0x04, 0x1e
        /*005a*/ 	.short	(.L_23 - .L_22)
.L_22:
        /*005c*/ 	.word	0x00000000


	//----- nvinfo : EIATTR_CBANK_PARAM_SIZE
	.align		4
.L_23:
        /*0060*/ 	.byte	0x03, 0x19
        /*0062*/ 	.short	0x0014


	//----- nvinfo : EIATTR_PARAM_CBANK
	.align		4
        /*0064*/ 	.byte	0x04, 0x0a
        /*0066*/ 	.short	(.L_25 - .L_24)
	.align		4
.L_24:
        /*0068*/ 	.word	index@(.nv.constant0._Z9Array_minPiS_i)
        /*006c*/ 	.short	0x0380
        /*006e*/ 	.short	0x0014


	//----- nvinfo : EIATTR_SW_WAR
	.align		4
.L_25:
        /*0070*/ 	.byte	0x04, 0x36
        /*0072*/ 	.short	(.L_27 - .L_26)
.L_26:
        /*0074*/ 	.word	0x00000008
.L_27:


//--------------------- .nv.info._Z9Array_maxPiS_i --------------------------
	.section	.nv.info._Z9Array_maxPiS_i,"",@"SHT_CUDA_INFO"
	.sectionflags	@""
	.align	4


	//----- nvinfo : EIATTR_CUDA_API_VERSION
	.align		4
        /*0000*/ 	.byte	0x04, 0x37
        /*0002*/ 	.short	(.L_29 - .L_28)
.L_28:
        /*0004*/ 	.word	0x00000082


	//----- nvinfo : EIATTR_KPARAM_INFO
	.align		4
.L_29:
        /*0008*/ 	.byte	0x04, 0x17
        /*000a*/ 	.short	(.L_31 - .L_30)
.L_30:
        /*000c*/ 	.word	0x00000000
        /*0010*/ 	.short	0x0002
        /*0012*/ 	.short	0x0010
        /*0014*/ 	.byte	0x00, 0xf0, 0x11, 0x00


	//----- nvinfo : EIATTR_KPARAM_INFO
	.align		4
.L_31:
        /*0018*/ 	.byte	0x04, 0x17
        /*001a*/ 	.short	(.L_33 - .L_32)
.L_32:
        /*001c*/ 	.word	0x00000000
        /*0020*/ 	.short	0x0001
        /*0022*/ 	.short	0x0008
        /*0024*/ 	.byte	0x00, 0xf5, 0x21, 0x00


	//----- nvinfo : EIATTR_KPARAM_INFO
	.align		4
.L_33:
        /*0028*/ 	.byte	0x04, 0x17
        /*002a*/ 	.short	(.L_35 - .L_34)
.L_34:
        /*002c*/ 	.word	0x00000000
        /*0030*/ 	.short	0x0000
        /*0032*/ 	.short	0x0000
        /*0034*/ 	.byte	0x00, 0xf5, 0x21, 0x00


	//----- nvinfo : EIATTR_SPARSE_MMA_MASK
	.align		4
.L_35:
        /*0038*/ 	.byte	0x03, 0x50
        /*003a*/ 	.short	0x0000


	//----- nvinfo : EIATTR_MAXREG_COUNT
	.align		4
        /*003c*/ 	.byte	0x03, 0x1b
        /*003e*/ 	.short	0x00ff


	//----- nvinfo : EIATTR_NUM_BARRIERS
	.align		4
        /*0040*/ 	.byte	0x02, 0x4c
        /*0042*/ 	.byte	0x01
	.zero		1


	//----- nvinfo : EIATTR_MERCURY_ISA_VERSION
	.align		4
        /*0044*/ 	.byte	0x03, 0x5f
        /*0046*/ 	.short	0x0101


	//----- nvinfo : EIATTR_VRC_CTA_INIT_COUNT
	.align		4
        /*0048*/ 	.byte	0x02, 0x4a
	.zero		1
	.zero		1


	//----- nvinfo : EIATTR_EXIT_INSTR_OFFSETS
	.align		4
        /*004c*/ 	.byte	0x04, 0x1c
        /*004e*/ 	.short	(.L_37 - .L_36)


	//   ....[0]....
.L_36:
        /*0050*/ 	.word	0x00000810


	//   ....[1]....
        /*0054*/ 	.word	0x00000860


	//----- nvinfo : EIATTR_CRS_STACK_SIZE
	.align		4
.L_37:
        /*0058*/ 	.byte	0x04, 0x1e
        /*005a*/ 	.short	(.L_39 - .L_38)
.L_38:
        /*005c*/ 	.word	0x00000000


	//----- nvinfo : EIATTR_CBANK_PARAM_SIZE
	.align		4
.L_39:
        /*0060*/ 	.byte	0x03, 0x19
        /*0062*/ 	.short	0x0014


	//----- nvinfo : EIATTR_PARAM_CBANK
	.align		4
        /*0064*/ 	.byte	0x04, 0x0a
        /*0066*/ 	.short	(.L_41 - .L_40)
	.align		4
.L_40:
        /*0068*/ 	.word	index@(.nv.constant0._Z9Array_maxPiS_i)
        /*006c*/ 	.short	0x0380
        /*006e*/ 	.short	0x0014


	//----- nvinfo : EIATTR_SW_WAR
	.align		4
.L_41:
        /*0070*/ 	.byte	0x04, 0x36
        /*0072*/ 	.short	(.L_43 - .L_42)
.L_42:
        /*0074*/ 	.word	0x00000008
.L_43:


//--------------------- .nv.callgraph             --------------------------
	.section	.nv.callgraph,"",@"SHT_CUDA_CALLGRAPH"
	.align	4
	.sectionentsize	8
	.align		4
        /*0000*/ 	.word	0x00000000
	.align		4
        /*0004*/ 	.word	0xffffffff
	.align		4
        /*0008*/ 	.word	0x00000000
	.align		4
        /*000c*/ 	.word	0xfffffffe
	.align		4
        /*0010*/ 	.word	0x00000000
	.align		4
        /*0014*/ 	.word	0xfffffffd
	.align		4
        /*0018*/ 	.word	0x00000000
	.align		4
        /*001c*/ 	.word	0xfffffffc


//--------------------- .text._Z9Array_minPiS_i   --------------------------
	.section	.text._Z9Array_minPiS_i,"ax",@progbits
	.align	128
        .global         _Z9Array_minPiS_i
        .type           _Z9Array_minPiS_i,@function
        .size           _Z9Array_minPiS_i,(.L_x_42 - _Z9Array_minPiS_i)
        .other          _Z9Array_minPiS_i,@"STO_CUDA_ENTRY STV_DEFAULT"
_Z9Array_minPiS_i:
.text._Z9Array_minPiS_i:
[----:B------:R-:W-:Y:S01]  /*0000*/  LDC R1, c[0x0][0x37c] ;  /* 0x0000df00ff017b82 */ /* 0x000fe20000000800 */
[----:B------:R-:W0:Y:S01]  /*0010*/  S2R R0, SR_CTAID.X ;  /* 0x0000000000007919 */ /* 0x000e220000002500 */
[----:B------:R-:W0:Y:S01]  /*0020*/  LDCU UR4, c[0x0][0x360] ;  /* 0x00006c00ff0477ac */ /* 0x000e220008000800 */
[----:B------:R-:W0:Y:S01]  /*0030*/  S2R R7, SR_TID.X ;  /* 0x0000000000077919 */ /* 0x000e220000002100 */
[----:B------:R-:W1:Y:S01]  /*0040*/  LDCU UR8, c[0x0][0x390] ;  /* 0x00007200ff0877ac */ /* 0x000e620008000800 */
[----:B------:R-:W2:Y:S01]  /*0050*/  LDCU.64 UR6, c[0x0][0x358] ;  /* 0x00006b00ff0677ac */ /* 0x000ea20008000a00 */
[----:B0-----:R-:W-:-:S05]  /*0060*/  IMAD R3, R0, UR4, R7 ;  /* 0x0000000400037c24 */ /* 0x001fca000f8e0207 */
[----:B-1----:R-:W-:-:S13]  /*0070*/  ISETP.GE.AND P0, PT, R3, UR8, PT ;  /* 0x0000000803007c0c */ /* 0x002fda000bf06270 */
[----:B------:R-:W0:Y:S02]  /*0080*/  @!P0 LDC.64 R4, c[0x0][0x388] ;  /* 0x0000e200ff048b82 */ /* 0x000e240000000a00 */
[----:B0-----:R-:W-:-:S06]  /*0090*/  @!P0 IMAD.WIDE R4, R3, 0x4, R4 ;  /* 0x0000000403048825 */ /* 0x001fcc00078e0204 */
[----:B--2---:R0:W2:Y:S01]  /*00a0*/  @!P0 LDG.E R5, desc[UR6][R4.64] ;  /* 0x0000000604058981 */ /* 0x0040a2000c1e1900 */
[----:B------:R-:W1:Y:S01]  /*00b0*/  S2UR UR5, SR_CgaCtaId ;  /* 0x00000000000579c3 */ /* 0x000e620000008800 */
[----:B------:R-:W-:Y:S01]  /*00c0*/  UMOV UR4, 0x400 ;  /* 0x0000040000047882 */ /* 0x000fe20000000000 */
[----:B------:R-:W-:Y:S01]  /*00d0*/  VIADDMNMX R2, R3, 0x200, R3, !PT ;  /* 0x0000020003027846 */ /* 0x000fe20007800103 */
[----:B------:R-:W-:Y:S01]  /*00e0*/  BSSY.RECONVERGENT B0, `(.L_x_0) ;  /* 0x000001b000007945 */ /* 0x000fe20003800200 */
[C---:B------:R-:W-:Y:S02]  /*00f0*/  ISETP.GT.U32.AND P5, PT, R7.reuse, 0xff, PT ;  /* 0x000000ff0700780c */ /* 0x040fe40003fa4070 */
[----:B------:R-:W-:Y:S02]  /*0100*/  ISETP.GE.AND P1, PT, R2, UR8, PT ;  /* 0x0000000802007c0c */ /* 0x000fe4000bf26270 */
[C---:B------:R-:W-:Y:S02]  /*0110*/  ISETP.GT.U32.AND P4, PT, R7.reuse, 0x7f, PT ;  /* 0x0000007f0700780c */ /* 0x040fe40003f84070 */
[----:B------:R-:W-:-:S02]  /*0120*/  ISETP.GT.U32.OR P1, PT, R7, 0x1ff, P1 ;  /* 0x000001ff0700780c */ /* 0x000fc40000f24470 */
[C---:B------:R-:W-:Y:S02]  /*0130*/  ISETP.GT.U32.AND P3, PT, R7.reuse, 0x3f, PT ;  /* 0x0000003f0700780c */ /* 0x040fe40003f64070 */
[----:B------:R-:W-:Y:S02]  /*0140*/  ISETP.GT.U32.AND P2, PT, R7, 0x1f, PT ;  /* 0x0000001f0700780c */ /* 0x000fe40003f44070 */
[C-C-:B0-----:R-:W-:Y:S02]  /*0150*/  VIADDMNMX R4, R3.reuse, 0x100, R3.reuse, !PT ;  /* 0x0000010003047846 */ /* 0x141fe40007800103 */
[C-C-:B------:R-:W-:Y:S02]  /*0160*/  VIADDMNMX R6, R3.reuse, 0x80, R3.reuse, !PT ;  /* 0x0000008003067846 */ /* 0x140fe40007800103 */
[C-C-:B------:R-:W-:Y:S02]  /*0170*/  VIADDMNMX R8, R3.reuse, 0x40, R3.reuse, !PT ;  /* 0x0000004003087846 */ /* 0x140fe40007800103 */
[----:B------:R-:W-:Y:S01]  /*0180*/  VIADDMNMX R9, R3, 0x20, R3, !PT ;  /* 0x0000002003097846 */ /* 0x000fe20007800103 */
[----:B-1----:R-:W-:Y:S01]  /*0190*/  ULEA UR4, UR5, UR4, 0x18 ;  /* 0x0000000405047291 */ /* 0x002fe2000f8ec0ff */
[----:B------:R-:W-:-:S02]  /*01a0*/  ISETP.GE.OR P5, PT, R4, UR8, P5 ;  /* 0x0000000804007c0c */ /* 0x000fc4000afa6670 */
[----:B------:R-:W-:Y:S02]  /*01b0*/  ISETP.GE.OR P4, PT, R6, UR8, P4 ;  /* 0x0000000806007c0c */ /* 0x000fe4000a786670 */
[----:B------:R-:W-:Y:S02]  /*01c0*/  ISETP.GE.OR P3, PT, R8, UR8, P3 ;  /* 0x0000000808007c0c */ /* 0x000fe40009f66670 */
[----:B------:R-:W-:Y:S02]  /*01d0*/  LEA R2, R7, UR4, 0x2 ;  /* 0x0000000407027c11 */ /* 0x000fe4000f8e10ff */
[----:B------:R-:W-:Y:S02]  /*01e0*/  ISETP.GE.OR P2, PT, R9, UR8, P2 ;  /* 0x0000000809007c0c */ /* 0x000fe40009746670 */
[C---:B------:R-:W-:Y:S01]  /*01f0*/  ISETP.GT.U32.AND P6, PT, R7.reuse, 0x7, PT ;  /* 0x000000070700780c */ /* 0x040fe20003fc4070 */
[----:B--2---:R0:W-:Y:S01]  /*0200*/  @!P0 STS [R2], R5 ;  /* 0x0000000502008388 */ /* 0x0041e20000000800 */
[----:B------:R-:W-:Y:S08]  /*0210*/  BAR.SYNC.DEFER_BLOCKING 0x0 ;  /* 0x0000000000007b1d */ /* 0x000ff00000010000 */
[----:B------:R-:W-:Y:S01]  /*0220*/  BAR.SYNC.DEFER_BLOCKING 0x0 ;  /* 0x0000000000007b1d */ /* 0x000fe20000010000 */
[----:B------:R-:W-:-:S05]  /*0230*/  ISETP.GT.U32.AND P0, PT, R7, 0xf, PT ;  /* 0x0000000f0700780c */ /* 0x000fca0003f04070 */
[----:B0-----:R-:W-:Y:S08]  /*0240*/  @P1 BRA `(.L_x_1) ;  /* 0x0000000000101947 */ /* 0x001ff00003800000 */
[----:B------:R-:W-:Y:S04]  /*0250*/  LDS R4, [R2] ;  /* 0x0000000002047984 */ /* 0x000fe80000000800 */
[----:B------:R-:W0:Y:S02]  /*0260*/  LDS R5, [R2+0x800] ;  /* 0x0008000002057984 */ /* 0x000e240000000800 */
[----:B0-----:R-:W-:-:S13]  /*0270*/  ISETP.GT.AND P1, PT, R4, R5, PT ;  /* 0x000000050400720c */ /* 0x001fda0003f24270 */
[----:B------:R0:W-:Y:S02]  /*0280*/  @P1 STS [R2], R5 ;  /* 0x0000000502001388 */ /* 0x0001e40000000800 */
.L_x_1:
[----:B------:R-:W-:Y:S05]  /*0290*/  BSYNC.RECONVERGENT B0 ;  /* 0x0000000000007941 */ /* 0x000fea0003800200 */
.L_x_0:
[----:B------:R-:W-:Y:S01]  /*02a0*/  BAR.SYNC.DEFER_BLOCKING 0x0 ;  /* 0x0000000000007b1d */ /* 0x000fe20000010000 */
[----:B------:R-:W-:-:S05]  /*02b0*/  ISETP.GT.U32.AND P1, PT, R7, 0x3, PT ;  /* 0x000000030700780c */ /* 0x000fca0003f24070 */
[----:B------:R-:W-:Y:S04]  /*02c0*/  BSSY.RECONVERGENT B0, `(.L_x_2) ;  /* 0x0000006000007945 */ /* 0x000fe80003800200 */
[----:B------:R-:W-:Y:S05]  /*02d0*/  @P5 BRA `(.L_x_3) ;  /* 0x0000000000105947 */ /* 0x000fea0003800000 */
[----:B------:R-:W-:Y:S04]  /*02e0*/  LDS R4, [R2] ;  /* 0x0000000002047984 */ /* 0x000fe80000000800 */
[----:B0-----:R-:W0:Y:S02]  /*02f0*/  LDS R5, [R2+0x400] ;  /* 0x0004000002057984 */ /* 0x001e240000000800 */
[----:B0-----:R-:W-:-:S13]  /*0300*/  ISETP.GT.AND P5, PT, R4, R5, PT ;  /* 0x000000050400720c */ /* 0x001fda0003fa4270 */
[----:B------:R1:W-:Y:S02]  /*0310*/  @P5 STS [R2], R5 ;  /* 0x0000000502005388 */ /* 0x0003e40000000800 */
.L_x_3:
[----:B------:R-:W-:Y:S05]  /*0320*/  BSYNC.RECONVERGENT B0 ;  /* 0x0000000000007941 */ /* 0x000fea0003800200 */
.L_x_2:
[--C-:B01----:R-:W-:Y:S01]  /*0330*/  VIADDMNMX R5, R3, 0x8, R3.reuse, !PT ;  /* 0x0000000803057846 */ /* 0x103fe20007800103 */
[----:B------:R-:W-:Y:S01]  /*0340*/  BAR.SYNC.DEFER_BLOCKING 0x0 ;  /* 0x0000000000007b1d */ /* 0x000fe20000010000 */
[----:B------:R-:W-:Y:S02]  /*0350*/  ISETP.GT.U32.AND P5, PT, R7, 0x1, PT ;  /* 0x000000010700780c */ /* 0x000fe40003fa4070 */
[C-C-:B------:R-:W-:Y:S02]  /*0360*/  VIADDMNMX R4, R3.reuse, 0x10, R3.reuse, !PT ;  /* 0x0000001003047846 */ /* 0x140fe40007800103 */
[C-C-:B------:R-:W-:Y:S01]  /*0370*/  VIADDMNMX R6, R3.reuse, 0x4, R3.reuse, !PT ;  /* 0x0000000403067846 */ /* 0x140fe20007800103 */
[----:B------:R-:W-:Y:S01]  /*0380*/  BSSY.RECONVERGENT B0, `(.L_x_4) ;  /* 0x000000c000007945 */ /* 0x000fe20003800200 */
[----:B------:R-:W-:Y:S02]  /*0390*/  VIADDMNMX R8, R3, 0x2, R3, !PT ;  /* 0x0000000203087846 */ /* 0x000fe40007800103 */
[----:B------:R-:W-:-:S02]  /*03a0*/  ISETP.GE.OR P6, PT, R5, UR8, P6 ;  /* 0x0000000805007c0c */ /* 0x000fc4000b7c6670 */
[----:B------:R-:W-:Y:S02]  /*03b0*/  ISETP.GE.OR P0, PT, R4, UR8, P0 ;  /* 0x0000000804007c0c */ /* 0x000fe40008706670 */
[----:B------:R-:W-:Y:S02]  /*03c0*/  ISETP.GE.OR P1, PT, R6, UR8, P1 ;  /* 0x0000000806007c0c */ /* 0x000fe40008f26670 */
[----:B------:R-:W-:Y:S02]  /*03d0*/  ISETP.GE.OR P5, PT, R8, UR8, P5 ;  /* 0x0000000808007c0c */ /* 0x000fe4000afa6670 */
[----:B------:R-:W-:Y:S01]  /*03e0*/  VIADDMNMX R5, R3, 0x1, R3, !PT ;  /* 0x0000000103057846 */ /* 0x000fe20007800103 */
[----:B------:R-:W-:Y:S10]  /*03f0*/  @P4 BRA `(.L_x_5) ;  /* 0x0000000000104947 */ /* 0x000ff40003800000 */
[----:B------:R-:W-:Y:S04]  /*0400*/  LDS R3, [R2] ;  /* 0x0000000002037984 */ /* 0x000fe80000000800 */
[----:B------:R-:W0:Y:S02]  /*0410*/  LDS R4, [R2+0x200] ;  /* 0x0002000002047984 */ /* 0x000e240000000800 */
[----:B0-----:R-:W-:-:S13]  /*0420*/  ISETP.GT.AND P4, PT, R3, R4, PT ;  /* 0x000000040300720c */ /* 0x001fda0003f84270 */
[----:B------:R0:W-:Y:S02]  /*0430*/  @P4 STS [R2], R4 ;  /* 0x0000000402004388 */ /* 0x0001e40000000800 */
.L_x_5:
[----:B------:R-:W-:Y:S05]  /*0440*/  BSYNC.RECONVERGENT B0 ;  /* 0x0000000000007941 */ /* 0x000fea0003800200 */
.L_x_4:
[----:B------:R-:W-:Y:S01]  /*0450*/  BAR.SYNC.DEFER_BLOCKING 0x0 ;  /* 0x0000000000007b1d */ /* 0x000fe20000010000 */
[----:B------:R-:W-:-:S05]  /*0460*/  ISETP.GE.AND P4, PT, R5, UR8, PT ;  /* 0x0000000805007c0c */ /* 0x000fca000bf86270 */
[----:B------:R-:W-:Y:S04]  /*0470*/  BSSY.RECONVERGENT B0, `(.L_x_6) ;  /* 0x0000006000007945 */ /* 0x000fe80003800200 */
[----:B------:R-:W-:Y:S05]  /*0480*/  @P3 BRA `(.L_x_7) ;  /* 0x0000000000103947 */ /* 0x000fea0003800000 */
[----:B------:R-:W-:Y:S04]  /*0490*/  LDS R3, [R2] ;  /* 0x0000000002037984 */ /* 0x000fe80000000800 */
[----:B0-----:R-:W0:Y:S02]  /*04a0*/  LDS R4, [R2+0x100] ;  /* 0x0001000002047984 */ /* 0x001e240000000800 */
[----:B0-----:R-:W-:-:S13]  /*04b0*/  ISETP.GT.AND P3, PT, R3, R4, PT ;  /* 0x000000040300720c */ /* 0x001fda0003f64270 */
[----:B------:R1:W-:Y:S02]  /*04c0*/  @P3 STS [R2], R4 ;  /* 0x0000000402003388 */ /* 0x0003e40000000800 */
.L_x_7:
[----:B------:R-:W-:Y:S05]  /*04d0*/  BSYNC.RECONVERGENT B0 ;  /* 0x0000000000007941 */ /* 0x000fea0003800200 */
.L_x_6:
[----:B------:R-:W-:Y:S01]  /*04e0*/  BAR.SYNC.DEFER_BLOCKING 0x0 ;  /* 0x0000000000007b1d */ /* 0x000fe20000010000 */
[C---:B------:R-:W-:Y:S02]  /*04f0*/  ISETP.NE.AND P3, PT, R7.reuse, RZ, PT ;  /* 0x000000ff0700720c */ /* 0x040fe40003f65270 */
[----:B------:R-:W-:-:S03]  /*0500*/  ISETP.NE.OR P4, PT, R7, RZ, P4 ;  /* 0x000000ff0700720c */ /* 0x000fc60002785670 */
[----:B------:R-:W-:Y:S04]  /*0510*/  BSSY.RECONVERGENT B0, `(.L_x_8) ;  /* 0x0000006000007945 */ /* 0x000fe80003800200 */
[----:B------:R-:W-:Y:S06]  /*0520*/  @P2 BRA `(.L_x_9) ;  /* 0x0000000000102947 */ /* 0x000fec0003800000 */
[----:B------:R-:W-:Y:S04]  /*0530*/  LDS R3, [R2] ;  /* 0x0000000002037984 */ /* 0x000fe80000000800 */
[----:B01----:R-:W0:Y:S02]  /*0540*/  LDS R4, [R2+0x80] ;  /* 0x0000800002047984 */ /* 0x003e240000000800 */
[----:B0-----:R-:W-:-:S13]  /*0550*/  ISETP.GT.AND P2, PT, R3, R4, PT ;  /* 0x000000040300720c */ /* 0x001fda0003f44270 */
[----:B------:R2:W-:Y:S02]  /*0560*/  @P2 STS [R2], R4 ;  /* 0x0000000402002388 */ /* 0x0005e40000000800 */
.L_x_9:
[----:B------:R-:W-:Y:S05]  /*0570*/  BSYNC.RECONVERGENT B0 ;  /* 0x0000000000007941 */ /* 0x000fea0003800200 */
.L_x_8:
[----:B------:R-:W-:Y:S06]  /*0580*/  BAR.SYNC.DEFER_BLOCKING 0x0 ;  /* 0x0000000000007b1d */ /* 0x000fec0000010000 */
[----:B------:R-:W-:Y:S04]  /*0590*/  BSSY.RECONVERGENT B0, `(.L_x_10) ;  /* 0x0000006000007945 */ /* 0x000fe80003800200 */
[----:B------:R-:W-:Y:S05]  /*05a0*/  @P0 BRA `(.L_x_11) ;  /* 0x0000000000100947 */ /* 0x000fea0003800000 */
[----:B------:R-:W-:Y:S04]  /*05b0*/  LDS R3, [R2] ;  /* 0x0000000002037984 */ /* 0x000fe80000000800 */
[----:B012---:R-:W0:Y:S02]  /*05c0*/  LDS R4, [R2+0x40] ;  /* 0x0000400002047984 */ /* 0x007e240000000800 */
[----:B0-----:R-:W-:-:S13]  /*05d0*/  ISETP.GT.AND P0, PT, R3, R4, PT ;  /* 0x000000040300720c */ /* 0x001fda0003f04270 */
[----:B------:R3:W-:Y:S02]  /*05e0*/  @P0 STS [R2], R4 ;  /* 0x0000000402000388 */ /* 0x0007e40000000800 */
.L_x_11:
[----:B------:R-:W-:Y:S05]  /*05f0*/  BSYNC.RECONVERGENT B0 ;  /* 0x0000000000007941 */ /* 0x000fea0003800200 */
.L_x_10:
[----:B------:R-:W-:Y:S06]  /*0600*/  BAR.SYNC.DEFER_BLOCKING 0x0 ;  /* 0x0000000000007b1d */ /* 0x000fec0000010000 */
[----:B------:R-:W-:Y:S04]  /*0610*/  BSSY.RECONVERGENT B0, `(.L_x_12) ;  /* 0x0000006000007945 */ /* 0x000fe80003800200 */
[----:B------:R-:W-:Y:S05]  /*0620*/  @P6 BRA `(.L_x_13) ;  /* 0x0000000000106947 */ /* 0x000fea0003800000 */
[----:B------:R-:W-:Y:S04]  /*0630*/  LDS R3, [R2] ;  /* 0x0000000002037984 */ /* 0x000fe80000000800 */
[----:B0123--:R-:W0:Y:S02]  /*0640*/  LDS R4, [R2+0x20] ;  /* 0x0000200002047984 */ /* 0x00fe240000000800 */
[----:B0-----:R-:W-:-:S13]  /*0650*/  ISETP.GT.AND P0, PT, R3, R4, PT ;  /* 0x000000040300720c */ /* 0x001fda0003f04270 */
[----:B------:R4:W-:Y:S02]  /*0660*/  @P0 STS [R2], R4 ;  /* 0x0000000402000388 */ /* 0x0009e40000000800 */
.L_x_13:
[----:B------:R-:W-:Y:S05]  /*0670*/  BSYNC.RECONVERGENT B0 ;  /* 0x0000000000007941 */ /* 0x000fea0003800200 */
.L_x_12:
[----:B------:R-:W-:Y:S06]  /*0680*/  BAR.SYNC.DEFER_BLOCKING 0x0 ;  /* 0x0000000000007b1d */ /* 0x000fec0000010000 */
[----:B------:R-:W-:Y:S04]  /*0690*/  BSSY.RECONVERGENT B0, `(.L_x_14) ;  /* 0x0000006000007945 */ /* 0x000fe80003800200 */
[----:B------:R-:W-:Y:S05]  /*06a0*/  @P1 BRA `(.L_x_15) ;  /* 0x0000000000101947 */ /* 0x000fea0003800000 */
[----:B------:R-:W-:Y:S04]  /*06b0*/  LDS R3, [R2] ;  /* 0x0000000002037984 */ /* 0x000fe80000000800 */
[----:B01234-:R-:W0:Y:S02]  /*06c0*/  LDS R4, [R2+0x10] ;  /* 0x0000100002047984 */ /* 0x01fe240000000800 */
[----:B0-----:R-:W-:-:S13]  /*06d0*/  ISETP.GT.AND P0, PT, R3, R4, PT ;  /* 0x000000040300720c */ /* 0x001fda0003f04270 */
[----:B------:R0:W-:Y:S02]  /*06e0*/  @P0 STS [R2], R4 ;  /* 0x0000000402000388 */ /* 0x0001e40000000800 */
.L_x_15:
[----:B------:R-:W-:Y:S05]  /*06f0*/  BSYNC.RECONVERGENT B0 ;  /* 0x0000000000007941 */ /* 0x000fea0003800200 */
.L_x_14:
[----:B------:R-:W-:Y:S06]  /*0700*/  BAR.SYNC.DEFER_BLOCKING 0x0 ;  /* 0x0000000000007b1d */ /* 0x000fec0000010000 */
[----:B------:R-:W-:Y:S04]  /*0710*/  BSSY.RECONVERGENT B0, `(.L_x_16) ;  /* 0x0000006000007945 */ /* 0x000fe80003800200 */
[----:B------:R-:W-:Y:S05]  /*0720*/  @P5 BRA `(.L_x_17) ;  /* 0x0000000000105947 */ /* 0x000fea0003800000 */
[----:B------:R-:W-:Y:S04]  /*0730*/  LDS R3, [R2] ;  /* 0x0000000002037984 */ /* 0x000fe80000000800 */
[----:B01234-:R-:W0:Y:S02]  /*0740*/  LDS R4, [R2+0x8] ;  /* 0x0000080002047984 */ /* 0x01fe240000000800 */
[----:B0-----:R-:W-:-:S13]  /*0750*/  ISETP.GT.AND P0, PT, R3, R4, PT ;  /* 0x000000040300720c */ /* 0x001fda0003f04270 */
[----:B------:R0:W-:Y:S02]  /*0760*/  @P0 STS [R2], R4 ;  /* 0x0000000402000388 */ /* 0x0001e40000000800 */
.L_x_17:
[----:B------:R-:W-:Y:S05]  /*0770*/  BSYNC.RECONVERGENT B0 ;  /* 0x0000000000007941 */ /* 0x000fea0003800200 */
.L_x_16:
[----:B------:R-:W-:Y:S06]  /*0780*/  BAR.SYNC.DEFER_BLOCKING 0x0 ;  /* 0x0000000000007b1d */ /* 0x000fec0000010000 */
[----:B------:R-:W-:Y:S04]  /*0790*/  BSSY.RECONVERGENT B0, `(.L_x_18) ;  /* 0x0000006000007945 */ /* 0x000fe80003800200 */
[----:B------:R-:W-:Y:S05]  /*07a0*/  @P4 BRA `(.L_x_19) ;  /* 0x0000000000104947 */ /* 0x000fea0003800000 */
[----:B------:R-:W-:Y:S04]  /*07b0*/  LDS R3, [R2] ;  /* 0x0000000002037984 */ /* 0x000fe80000000800 */
[----:B01234-:R-:W0:Y:S02]  /*07c0*/  LDS R4, [UR4+0x4] ;  /* 0x00000404ff047984 */ /* 0x01fe240008000800 */
[----:B0-----:R-:W-:-:S13]  /*07d0*/  ISETP.GT.AND P0, PT, R3, R4, PT ;  /* 0x000000040300720c */ /* 0x001fda0003f04270 */
[----:B------:R0:W-:Y:S02]  /*07e0*/  @P0 STS [R2], R4 ;  /* 0x0000000402000388 */ /* 0x0001e40000000800 */
.L_x_19:
[----:B------:R-:W-:Y:S05]  /*07f0*/  BSYNC.RECONVERGENT B0 ;  /* 0x0000000000007941 */ /* 0x000fea0003800200 */
.L_x_18:
[----:B------:R-:W-:Y:S06]  /*0800*/  BAR.SYNC.DEFER_BLOCKING 0x0 ;  /* 0x0000000000007b1d */ /* 0x000fec0000010000 */
[----:B------:R-:W-:Y:S05]  /*0810*/  @P3 EXIT ;  /* 0x000000000000394d */ /* 0x000fea0003800000 */
[----:B------:R-:W5:Y:S01]  /*0820*/  LDS R5, [UR4] ;  /* 0x00000004ff057984 */ /* 0x000f620008000800 */
[----:B01234-:R-:W0:Y:S02]  /*0830*/  LDC.64 R2, c[0x0][0x380] ;  /* 0x0000e000ff027b82 */ /* 0x01fe240000000a00 */
[----:B0-----:R-:W-:-:S05]  /*0840*/  IMAD.WIDE.U32 R2, R0, 0x4, R2 ;  /* 0x0000000400027825 */ /* 0x001fca00078e0002 */
[----:B-----5:R-:W-:Y:S01]  /*0850*/  STG.E desc[UR6][R2.64], R5 ;  /* 0x0000000502007986 */ /* 0x020fe2000c101906 */
[----:B------:R-:W-:Y:S05]  /*0860*/  EXIT ;  /* 0x000000000000794d */ /* 0x000fea0003800000 */
.L_x_20:
[----:B------:R-:W-:-:S00]  /*0870*/  BRA `(.L_x_20) ;  /* 0xfffffffc00fc7947 */ /* 0x000fc0000383ffff */
[----:B------:R-:W-:-:S00]  /*0880*/  NOP ;  /* 0x0000000000007918 */ /* 0x000fc00000000000 */
[----:B------:R-:W-:-:S00]  /*0890*/  NOP ;  /* 0x0000000000007918 */ /* 0x000fc00000000000 */
[----:B------:R-:W-:-:S00]  /*08a0*/  NOP ;  /* 0x0000000000007918 */ /* 0x000fc00000000000 */
[----:B------:R-:W-:-:S00]  /*08b0*/  NOP ;  /* 0x0000000000007918 */ /* 0x000fc00000000000 */
[----:B------:R-:W-:-:S00]  /*08c0*/  NOP ;  /* 0x0000000000007918 */ /* 0x000fc00000000000 */
[----:B------:R-:W-:-:S00]  /*08d0*/  NOP ;  /* 0x0000000000007918 */ /* 0x000fc00000000000 */
[----:B------:R-:W-:-:S00]  /*08e0*/  NOP ;  /* 0x0000000000007918 */ /* 0x000fc00000000000 */
[----:B------:R-:W-:-:S00]  /*08f0*/  NOP ;  /* 0x0000000000007918 */ /* 0x000fc00000000000 */
.L_x_42:


//--------------------- .text._Z9Array_maxPiS_i   --------------------------
	.section	.text._Z9Array_maxPiS_i,"ax",@progbits
	.align	128
        .global         _Z9Array_maxPiS_i
        .type           _Z9Array_maxPiS_i,@function
        .size           _Z9Array_maxPiS_i,(.L_x_43 - _Z9Array_maxPiS_i)
        .other          _Z9Array_maxPiS_i,@"STO_CUDA_ENTRY STV_DEFAULT"
_Z9Array_maxPiS_i:
.text._Z9Array_maxPiS_i:
        /* <DEDUP_REMOVED lines=39> */
[----:B0-----:R-:W-:-:S13]  /*0270*/  ISETP.GE.AND P1, PT, R4, R5, PT ;  /* 0x000000050400720c */ /* 0x001fda0003f26270 */
[----:B------:R0:W-:Y:S02]  /*0280*/  @!P1 STS [R2], R5 ;  /* 0x0000000502009388 */ /* 0x0001e40000000800 */
.L_x_22:
[----:B------:R-:W-:Y:S05]  /*0290*/  BSYNC.RECONVERGENT B0 ;  /* 0x0000000000007941 */ /* 0x000fea0003800200 */
.L_x_21:
[----:B------:R-:W-:Y:S01]  /*02a0*/  BAR.SYNC.DEFER_BLOCKING 0x0 ;  /* 0x0000000000007b1d */ /* 0x000fe20000010000 */
[----:B------:R-:W-:-:S05]  /*02b0*/  ISETP.GT.U32.AND P1, PT, R7, 0x3, PT ;  /* 0x000000030700780c */ /* 0x000fca0003f24070 */
[----:B------:R-:W-:Y:S04]  /*02c0*/  BSSY.RECONVERGENT B0, `(.L_x_23) ;  /* 0x0000006000007945 */ /* 0x000fe80003800200 */
[----:B------:R-:W-:Y:S05]  /*02d0*/  @P5 BRA `(.L_x_24) ;  /* 0x0000000000105947 */ /* 0x000fea0003800000 */
[----:B------:R-:W-:Y:S04]  /*02e0*/  LDS R4, [R2] ;  /* 0x0000000002047984 */ /* 0x000fe80000000800 */
[----:B0-----:R-:W0:Y:S02]  /*02f0*/  LDS R5, [R2+0x400] ;  /* 0x0004000002057984 */ /* 0x001e240000000800 */
[----:B0-----:R-:W-:-:S13]  /*0300*/  ISETP.GE.AND P5, PT, R4, R5, PT ;  /* 0x000000050400720c */ /* 0x001fda0003fa6270 */
[----:B------:R1:W-:Y:S02]  /*0310*/  @!P5 STS [R2], R5 ;  /* 0x000000050200d388 */ /* 0x0003e40000000800 */
.L_x_24:
[----:B------:R-:W-:Y:S05]  /*0320*/  BSYNC.RECONVERGENT B0 ;  /* 0x0000000000007941 */ /* 0x000fea0003800200 */
.L_x_23:
        /* <DEDUP_REMOVED lines=15> */
[----:B0-----:R-:W-:-:S13]  /*0420*/  ISETP.GE.AND P4, PT, R3, R4, PT ;  /* 0x000000040300720c */ /* 0x001fda0003f86270 */
[----:B------:R0:W-:Y:S02]  /*0430*/  @!P4 STS [R2], R4 ;  /* 0x000000040200c388 */ /* 0x0001e40000000800 */
.L_x_26:
[----:B------:R-:W-:Y:S05]  /*0440*/  BSYNC.RECONVERGENT B0 ;  /* 0x0000000000007941 */ /* 0x000fea0003800200 */
.L_x_25:
[----:B------:R-:W-:Y:S01]  /*0450*/  BAR.SYNC.DEFER_BLOCKING 0x0 ;  /* 0x0000000000007b1d */ /* 0x000fe20000010000 */
[----:B------:R-:W-:-:S05]  /*0460*/  ISETP.GE.AND P4, PT, R5, UR8, PT ;  /* 0x0000000805007c0c */ /* 0x000fca000bf86270 */
[----:B------:R-:W-:Y:S04]  /*0470*/  BSSY.RECONVERGENT B0, `(.L_x_27) ;  /* 0x0000006000007945 */ /* 0x000fe80003800200 */
[----:B------:R-:W-:Y:S05]  /*0480*/  @P3 BRA `(.L_x_28) ;  /* 0x0000000000103947 */ /* 0x000fea0003800000 */
[----:B------:R-:W-:Y:S04]  /*0490*/  LDS R3, [R2] ;  /* 0x0000000002037984 */ /* 0x000fe80000000800 */
[----:B0-----:R-:W0:Y:S02]  /*04a0*/  LDS R4, [R2+0x100] ;  /* 0x0001000002047984 */ /* 0x001e240000000800 */
[----:B0-----:R-:W-:-:S13]  /*04b0*/  ISETP.GE.AND P3, PT, R3, R4, PT ;  /* 0x000000040300720c */ /* 0x001fda0003f66270 */
[----:B------:R1:W-:Y:S02]  /*04c0*/  @!P3 STS [R2], R4 ;  /* 0x000000040200b388 */ /* 0x0003e40000000800 */
.L_x_28:
[----:B------:R-:W-:Y:S05]  /*04d0*/  BSYNC.RECONVERGENT B0 ;  /* 0x0000000000007941 */ /* 0x000fea0003800200 */
.L_x_27:
[----:B------:R-:W-:Y:S01]  /*04e0*/  BAR.SYNC.DEFER_BLOCKING 0x0 ;  /* 0x0000000000007b1d */ /* 0x000fe20000010000 */
[C---:B------:R-:W-:Y:S02]  /*04f0*/  ISETP.NE.AND P3, PT, R7.reuse, RZ, PT ;  /* 0x000000ff0700720c */ /* 0x040fe40003f65270 */
[----:B------:R-:W-:-:S03]  /*0500*/  ISETP.NE.OR P4, PT, R7, RZ, P4 ;  /* 0x000000ff0700720c */ /* 0x000fc60002785670 */
[----:B------:R-:W-:Y:S04]  /*0510*/  BSSY.RECONVERGENT B0, `(.L_x_29) ;  /* 0x0000006000007945 */ /* 0x000fe80003800200 */
[----:B------:R-:W-:Y:S06]  /*0520*/  @P2 BRA `(.L_x_30) ;  /* 0x0000000000102947 */ /* 0x000fec0003800000 */
[----:B------:R-:W-:Y:S04]  /*0530*/  LDS R3, [R2] ;  /* 0x0000000002037984 */ /* 0x000fe80000000800 */
[----:B01----:R-:W0:Y:S02]  /*0540*/  LDS R4, [R2+0x80] ;  /* 0x0000800002047984 */ /* 0x003e240000000800 */
[----:B0-----:R-:W-:-:S13]  /*0550*/  ISETP.GE.AND P2, PT, R3, R4, PT ;  /* 0x000000040300720c */ /* 0x001fda0003f46270 */
[----:B------:R2:W-:Y:S02]  /*0560*/  @!P2 STS [R2], R4 ;  /* 0x000000040200a388 */ /* 0x0005e40000000800 */
.L_x_30:
[----:B------:R-:W-:Y:S05]  /*0570*/  BSYNC.RECONVERGENT B0 ;  /* 0x0000000000007941 */ /* 0x000fea0003800200 */
.L_x_29:
[----:B------:R-:W-:Y:S06]  /*0580*/  BAR.SYNC.DEFER_BLOCKING 0x0 ;  /* 0x0000000000007b1d */ /* 0x000fec0000010000 */
[----:B------:R-:W-:Y:S04]  /*0590*/  BSSY.RECONVERGENT B0, `(.L_x_31) ;  /* 0x0000006000007945 */ /* 0x000fe80003800200 */
[----:B------:R-:W-:Y:S05]  /*05a0*/  @P0 BRA `(.L_x_32) ;  /* 0x0000000000100947 */ /* 0x000fea0003800000 */
[----:B------:R-:W-:Y:S04]  /*05b0*/  LDS R3, [R2] ;  /* 0x0000000002037984 */ /* 0x000fe80000000800 */
[----:B012---:R-:W0:Y:S02]  /*05c0*/  LDS R4, [R2+0x40] ;  /* 0x0000400002047984 */ /* 0x007e240000000800 */
[----:B0-----:R-:W-:-:S13]  /*05d0*/  ISETP.GE.AND P0, PT, R3, R4, PT ;  /* 0x000000040300720c */ /* 0x001fda0003f06270 */
[----:B------:R3:W-:Y:S02]  /*05e0*/  @!P0 STS [R2], R4 ;  /* 0x0000000402008388 */ /* 0x0007e40000000800 */
.L_x_32:
[----:B------:R-:W-:Y:S05]  /*05f0*/  BSYNC.RECONVERGENT B0 ;  /* 0x0000000000007941 */ /* 0x000fea0003800200 */
.L_x_31:
[----:B------:R-:W-:Y:S06]  /*0600*/  BAR.SYNC.DEFER_BLOCKING 0x0 ;  /* 0x0000000000007b1d */ /* 0x000fec0000010000 */
[----:B------:R-:W-:Y:S04]  /*0610*/  BSSY.RECONVERGENT B0, `(.L_x_33) ;  /* 0x0000006000007945 */ /* 0x000fe80003800200 */
[----:B------:R-:W-:Y:S05]  /*0620*/  @P6 BRA `(.L_x_34) ;  /* 0x0000000000106947 */ /* 0x000fea0003800000 */
[----:B------:R-:W-:Y:S04]  /*0630*/  LDS R3, [R2] ;  /* 0x0000000002037984 */ /* 0x000fe80000000800 */
[----:B0123--:R-:W0:Y:S02]  /*0640*/  LDS R4, [R2+0x20] ;  /* 0x0000200002047984 */ /* 0x00fe240000000800 */
[----:B0-----:R-:W-:-:S13]  /*0650*/  ISETP.GE.AND P0, PT, R3, R4, PT ;  /* 0x000000040300720c */ /* 0x001fda0003f06270 */
[----:B------:R4:W-:Y:S02]  /*0660*/  @!P0 STS [R2], R4 ;  /* 0x0000000402008388 */ /* 0x0009e40000000800 */
.L_x_34:
[----:B------:R-:W-:Y:S05]  /*0670*/  BSYNC.RECONVERGENT B0 ;  /* 0x0000000000007941 */ /* 0x000fea0003800200 */
.L_x_33:
[----:B------:R-:W-:Y:S06]  /*0680*/  BAR.SYNC.DEFER_BLOCKING 0x0 ;  /* 0x0000000000007b1d */ /* 0x000fec0000010000 */
[----:B------:R-:W-:Y:S04]  /*0690*/  BSSY.RECONVERGENT B0, `(.L_x_35) ;  /* 0x0000006000007945 */ /* 0x000fe80003800200 */
[----:B------:R-:W-:Y:S05]  /*06a0*/  @P1 BRA `(.L_x_36) ;  /* 0x0000000000101947 */ /* 0x000fea0003800000 */
[----:B------:R-:W-:Y:S04]  /*06b0*/  LDS R3, [R2] ;  /* 0x0000000002037984 */ /* 0x000fe80000000800 */
[----:B01234-:R-:W0:Y:S02]  /*06c0*/  LDS R4, [R2+0x10] ;  /* 0x0000100002047984 */ /* 0x01fe240000000800 */
[----:B0-----:R-:W-:-:S13]  /*06d0*/  ISETP.GE.AND P0, PT, R3, R4, PT ;  /* 0x000000040300720c */ /* 0x001fda0003f06270 */
[----:B------:R0:W-:Y:S02]  /*06e0*/  @!P0 STS [R2], R4 ;  /* 0x0000000402008388 */ /* 0x0001e40000000800 */
.L_x_36:
[----:B------:R-:W-:Y:S05]  /*06f0*/  BSYNC.RECONVERGENT B0 ;  /* 0x0000000000007941 */ /* 0x000fea0003800200 */
.L_x_35:
[----:B------:R-:W-:Y:S06]  /*0700*/  BAR.SYNC.DEFER_BLOCKING 0x0 ;  /* 0x0000000000007b1d */ /* 0x000fec0000010000 */
[----:B------:R-:W-:Y:S04]  /*0710*/  BSSY.RECONVERGENT B0, `(.L_x_37) ;  /* 0x0000006000007945 */ /* 0x000fe80003800200 */
[----:B------:R-:W-:Y:S05]  /*0720*/  @P5 BRA `(.L_x_38) ;  /* 0x0000000000105947 */ /* 0x000fea0003800000 */
[----:B------:R-:W-:Y:S04]  /*0730*/  LDS R3, [R2] ;  /* 0x0000000002037984 */ /* 0x000fe80000000800 */
[----:B01234-:R-:W0:Y:S02]  /*0740*/  LDS R4, [R2+0x8] ;  /* 0x0000080002047984 */ /* 0x01fe240000000800 */
[----:B0-----:R-:W-:-:S13]  /*0750*/  ISETP.GE.AND P0, PT, R3, R4, PT ;  /* 0x000000040300720c */ /* 0x001fda0003f06270 */
[----:B------:R0:W-:Y:S02]  /*0760*/  @!P0 STS [R2], R4 ;  /* 0x0000000402008388 */ /* 0x0001e40000000800 */
.L_x_38:
[----:B------:R-:W-:Y:S05]  /*0770*/  BSYNC.RECONVERGENT B0 ;  /* 0x0000000000007941 */ /* 0x000fea0003800200 */
.L_x_37:
[----:B------:R-:W-:Y:S06]  /*0780*/  BAR.SYNC.DEFER_BLOCKING 0x0 ;  /* 0x0000000000007b1d */ /* 0x000fec0000010000 */
[----:B------:R-:W-:Y:S04]  /*0790*/  BSSY.RECONVERGENT B0, `(.L_x_39) ;  /* 0x0000006000007945 */ /* 0x000fe80003800200 */
[----:B------:R-:W-:Y:S05]  /*07a0*/  @P4 BRA `(.L_x_40) ;  /* 0x0000000000104947 */ /* 0x000fea0003800000 */
[----:B------:R-:W-:Y:S04]  /*07b0*/  LDS R3, [R2] ;  /* 0x0000000002037984 */ /* 0x000fe80000000800 */
[----:B01234-:R-:W0:Y:S02]  /*07c0*/  LDS R4, [UR4+0x4] ;  /* 0x00000404ff047984 */ /* 0x01fe240008000800 */
[----:B0-----:R-:W-:-:S13]  /*07d0*/  ISETP.GE.AND P0, PT, R3, R4, PT ;  /* 0x000000040300720c */ /* 0x001fda0003f06270 */
[----:B------:R0:W-:Y:S02]  /*07e0*/  @!P0 STS [R2], R4 ;  /* 0x0000000402008388 */ /* 0x0001e40000000800 */
.L_x_40:
[----:B------:R-:W-:Y:S05]  /*07f0*/  BSYNC.RECONVERGENT B0 ;  /* 0x0000000000007941 */ /* 0x000fea0003800200 */
.L_x_39:
[----:B------:R-:W-:Y:S06]  /*0800*/  BAR.SYNC.DEFER_BLOCKING 0x0 ;  /* 0x0000000000007b1d */ /* 0x000fec0000010000 */
[----:B------:R-:W-:Y:S05]  /*0810*/  @P3 EXIT ;  /* 0x000000000000394d */ /* 0x000fea0003800000 */
[----:B------:R-:W5:Y:S01]  /*0820*/  LDS R5, [UR4] ;  /* 0x00000004ff057984 */ /* 0x000f620008000800 */
[----:B01234-:R-:W0:Y:S02]  /*0830*/  LDC.64 R2, c[0x0][0x380] ;  /* 0x0000e000ff027b82 */ /* 0x01fe240000000a00 */
[----:B0-----:R-:W-:-:S05]  /*0840*/  IMAD.WIDE.U32 R2, R0, 0x4, R2 ;  /* 0x0000000400027825 */ /* 0x001fca00078e0002 */
[----:B-----5:R-:W-:Y:S01]  /*0850*/  STG.E desc[UR6][R2.64], R5 ;  /* 0x0000000502007986 */ /* 0x020fe2000c101906 */
[----:B------:R-:W-:Y:S05]  /*0860*/  EXIT ;  /* 0x000000000000794d */ /* 0x000fea0003800000 */
.L_x_41:
        /* <DEDUP_REMOVED lines=9> */
.L_x_43:


//--------------------- .nv.shared._Z9Array_minPiS_i --------------------------
	.section	.nv.shared._Z9Array_minPiS_i,"aw",@nobits
	.sectionflags	@""
	.align	4
.nv.shared._Z9Array_minPiS_i:
	.zero		5120


//--------------------- .nv.shared.reserved.0     --------------------------
	.section	.nv.shared.reserved.0,"aw",@nobits
	.weak		__nv_reservedSMEM_offset_0_alias
	.size		__nv_reservedSMEM_offset_0_alias, 0, 64
	.other		__nv_reservedSMEM_offset_0_alias,@"STO_CUDA_RESERVED_SHARED STV_DEFAULT"
__nv_reservedSMEM_offset_0_alias:
	.zero		0
	.zero		64


//--------------------- .nv.shared._Z9Array_maxPiS_i --------------------------
	.section	.nv.shared._Z9Array_maxPiS_i,"aw",@nobits
	.sectionflags	@""
	.align	4
.nv.shared._Z9Array_maxPiS_i:
	.zero		5120


//--------------------- .nv.constant0._Z9Array_minPiS_i --------------------------
	.section	.nv.constant0._Z9Array_minPiS_i,"a",@progbits
	.sectionflags	@""
	.align	4
.nv.constant0._Z9Array_minPiS_i:
	.zero		916


//--------------------- .nv.constant0._Z9Array_maxPiS_i --------------------------
	.section	.nv.constant0._Z9Array_maxPiS_i,"a",@progbits
	.sectionflags	@""
	.align	4
.nv.constant0._Z9Array_maxPiS_i:
	.zero		916


//--------------------- SYMBOLS --------------------------

	.type		.nv.reservedSmem.offset0,@object
	.size		.nv.reservedSmem.offset0,0x4
	.type		.nv.reservedSmem.cap,@object
	.size		.nv.reservedSmem.cap,0x4
